//
// Generated by NVIDIA NVVM Compiler
//
// Compiler Build ID: CL-36424714
// Cuda compilation tools, release 13.0, V13.0.88
// Based on NVVM 20.0.0
//

.version 9.0
.target sm_100
.address_size 64

	// .globl	_Z9MatAddGPUPfS_S_

.visible .entry _Z9MatAddGPUPfS_S_(
	.param .u64 .ptr .align 1 _Z9MatAddGPUPfS_S__param_0,
	.param .u64 .ptr .align 1 _Z9MatAddGPUPfS_S__param_1,
	.param .u64 .ptr .align 1 _Z9MatAddGPUPfS_S__param_2
)
{
	.reg .pred 	%p<4>;
	.reg .b32 	%r<11>;
	.reg .b32 	%f<4>;
	.reg .b64 	%rd<11>;

	ld.param.u64 	%rd1, [_Z9MatAddGPUPfS_S__param_0];
	ld.param.u64 	%rd2, [_Z9MatAddGPUPfS_S__param_1];
	ld.param.u64 	%rd3, [_Z9MatAddGPUPfS_S__param_2];
	mov.u32 	%r3, %ctaid.y;
	mov.u32 	%r4, %ntid.y;
	mov.u32 	%r5, %tid.y;
	mad.lo.s32 	%r1, %r3, %r4, %r5;
	mov.u32 	%r6, %ctaid.x;
	mov.u32 	%r7, %ntid.x;
	mov.u32 	%r8, %tid.x;
	mad.lo.s32 	%r2, %r6, %r7, %r8;
	setp.gt.u32 	%p1, %r1, 8191;
	setp.gt.s32 	%p2, %r2, 8191;
	or.pred  	%p3, %p1, %p2;
	@%p3 bra 	$L__BB0_2;
	cvta.to.global.u64 	%rd4, %rd1;
	cvta.to.global.u64 	%rd5, %rd2;
	cvta.to.global.u64 	%rd6, %rd3;
	shl.b32 	%r9, %r1, 13;
	add.s32 	%r10, %r9, %r2;
	mul.wide.s32 	%rd7, %r10, 4;
	add.s64 	%rd8, %rd4, %rd7;
	ld.global.f32 	%f1, [%rd8];
	add.s64 	%rd9, %rd5, %rd7;
	ld.global.f32 	%f2, [%rd9];
	add.f32 	%f3, %f1, %f2;
	add.s64 	%rd10, %rd6, %rd7;
	st.global.f32 	[%rd10], %f3;
$L__BB0_2:
	ret;

}


// ===== COMPILED SASS (sm_100) =====

	.target	sm_100

	.elftype	@"ET_EXEC"


//--------------------- .note.nv.tkinfo           --------------------------
	.section	.note.nv.tkinfo,"",@"SHT_NOTE"
	.sectionflags	@"SHF_NOTE_NV_TKINFO"
	.tkinfo
        /*0018*/ 	.word	0x00000002
        /*0030*/ 	.string	""
        /*0030*/ 	.string	"ptxas"
        /*0030*/ 	.string	"Cuda compilation tools, release 13.0, V13.0.88"
        /*0030*/ 	.string	"Build cuda_13.0.r13.0/compiler.36424714_0"
        /*0030*/ 	.string	"-arch sm_100 -m 64 "



//--------------------- .note.nv.cuinfo           --------------------------
	.section	.note.nv.cuinfo,"",@"SHT_NOTE"
	.sectionflags	@"SHF_NOTE_NV_CUINFO"
        /*0018*/ 	.short	0x0002
        /*001a*/ 	.short	0x0064
        /*001c*/ 	.short	0x0082
	.zero		2


//--------------------- .nv.info                  --------------------------
	.section	.nv.info,"",@"SHT_CUDA_INFO"
	.align	4


	//----- nvinfo : EIATTR_REGCOUNT
	.align		4
        /*0000*/ 	.byte	0x04, 0x2f
        /*0002*/ 	.short	(.L_1 - .L_0)
	.align		4
.L_0:
        /*0004*/ 	.word	index@(_Z9MatAddGPUPfS_S_)
        /*0008*/ 	.word	0x0000000c


	//----- nvinfo : EIATTR_FRAME_SIZE
	.align		4
.L_1:
        /*000c*/ 	.byte	0x04, 0x11
        /*000e*/ 	.short	(.L_3 - .L_2)
	.align		4
.L_2:
        /*0010*/ 	.word	index@(_Z9MatAddGPUPfS_S_)
        /*0014*/ 	.word	0x00000000


	//----- nvinfo : EIATTR_MIN_STACK_SIZE
	.align		4
.L_3:
        /*0018*/ 	.byte	0x04, 0x12
        /*001a*/ 	.short	(.L_5 - .L_4)
	.align		4
.L_4:
        /*001c*/ 	.word	index@(_Z9MatAddGPUPfS_S_)
        /*0020*/ 	.word	0x00000000
.L_5:


//--------------------- .nv.compat                --------------------------
	.section	.nv.compat,"",@"SHT_CUDA_COMPAT_INFO"
	.align	4
        /*0000*/ 	.byte	0x02, 0x09, 0x00, 0x00, 0x02, 0x02, 0x01, 0x00, 0x02, 0x05, 0x05, 0x00, 0x03, 0x07, 0x01, 0x01
        /*0010*/ 	.byte	0x02, 0x03, 0x00, 0x00, 0x02, 0x06, 0x01, 0x00, 0x04, 0x0b, 0x08, 0x00, 0x09, 0x00, 0x00, 0x00
        /*0020*/ 	.byte	0x00, 0x00, 0x00, 0x00


//--------------------- .nv.info._Z9MatAddGPUPfS_S_ --------------------------
	.section	.nv.info._Z9MatAddGPUPfS_S_,"",@"SHT_CUDA_INFO"
	.sectionflags	@""
	.align	4


	//----- nvinfo : EIATTR_CUDA_API_VERSION
	.align		4
        /*0000*/ 	.byte	0x04, 0x37
        /*0002*/ 	.short	(.L_7 - .L_6)
.L_6:
        /*0004*/ 	.word	0x00000082


	//----- nvinfo : EIATTR_KPARAM_INFO
	.align		4
.L_7:
        /*0008*/ 	.byte	0x04, 0x17
        /*000a*/ 	.short	(.L_9 - .L_8)
.L_8:
        /*000c*/ 	.word	0x00000000
        /*0010*/ 	.short	0x0002
        /*0012*/ 	.short	0x0010
        /*0014*/ 	.byte	0x00, 0xf5, 0x21, 0x00


	//----- nvinfo : EIATTR_KPARAM_INFO
	.align		4
.L_9:
        /*0018*/ 	.byte	0x04, 0x17
        /*001a*/ 	.short	(.L_11 - .L_10)
.L_10:
        /*001c*/ 	.word	0x00000000
        /*0020*/ 	.short	0x0001
        /*0022*/ 	.short	0x0008
        /*0024*/ 	.byte	0x00, 0xf5, 0x21, 0x00


	//----- nvinfo : EIATTR_KPARAM_INFO
	.align		4
.L_11:
        /*0028*/ 	.byte	0x04, 0x17
        /*002a*/ 	.short	(.L_13 - .L_12)
.L_12:
        /*002c*/ 	.word	0x00000000
        /*0030*/ 	.short	0x0000
        /*0032*/ 	.short	0x0000
        /*0034*/ 	.byte	0x00, 0xf5, 0x21, 0x00


	//----- nvinfo : EIATTR_SPARSE_MMA_MASK
	.align		4
.L_13:
        /*0038*/ 	.byte	0x03, 0x50
        /*003a*/ 	.short	0x0000


	//----- nvinfo : EIATTR_MAXREG_COUNT
	.align		4
        /*003c*/ 	.byte	0x03, 0x1b
        /*003e*/ 	.short	0x00ff


	//----- nvinfo : EIATTR_MERCURY_ISA_VERSION
	.align		4
        /*0040*/ 	.byte	0x03, 0x5f
        /*0042*/ 	.short	0x0101


	//----- nvinfo : EIATTR_VRC_CTA_INIT_COUNT
	.align		4
        /*0044*/ 	.byte	0x02, 0x4a
	.zero		1
	.zero		1


	//----- nvinfo : EIATTR_EXIT_INSTR_OFFSETS
	.align		4
        /*0048*/ 	.byte	0x04, 0x1c
        /*004a*/ 	.short	(.L_15 - .L_14)


	//   ....[0]....
.L_14:
        /*004c*/ 	.word	0x000000b0


	//   ....[1]....
        /*0050*/ 	.word	0x00000180


	//----- nvinfo : EIATTR_CBANK_PARAM_SIZE
	.align		4
.L_15:
        /*0054*/ 	.byte	0x03, 0x19
        /*0056*/ 	.short	0x0018


	//----- nvinfo : EIATTR_PARAM_CBANK
	.align		4
        /*0058*/ 	.byte	0x04, 0x0a
        /*005a*/ 	.short	(.L_17 - .L_16)
	.align		4
.L_16:
        /*005c*/ 	.word	index@(.nv.constant0._Z9MatAddGPUPfS_S_)
        /*0060*/ 	.short	0x0380
        /*0062*/ 	.short	0x0018


	//----- nvinfo : EIATTR_SW_WAR
	.align		4
.L_17:
        /*0064*/ 	.byte	0x04, 0x36
        /*0066*/ 	.short	(.L_19 - .L_18)
.L_18:
        /*0068*/ 	.word	0x00000008
.L_19:


//--------------------- .nv.callgraph             --------------------------
	.section	.nv.callgraph,"",@"SHT_CUDA_CALLGRAPH"
	.align	4
	.sectionentsize	8
	.align		4
        /*0000*/ 	.word	0x00000000
	.align		4
        /*0004*/ 	.word	0xffffffff
	.align		4
        /*0008*/ 	.word	0x00000000
	.align		4
        /*000c*/ 	.word	0xfffffffe
	.align		4
        /*0010*/ 	.word	0x00000000
	.align		4
        /*0014*/ 	.word	0xfffffffd
	.align		4
        /*0018*/ 	.word	0x00000000
	.align		4
        /*001c*/ 	.word	0xfffffffc


//--------------------- .text._Z9MatAddGPUPfS_S_  --------------------------
	.section	.text._Z9MatAddGPUPfS_S_,"ax",@progbits
	.align	128
        .global         _Z9MatAddGPUPfS_S_
        .type           _Z9MatAddGPUPfS_S_,@function
        .size           _Z9MatAddGPUPfS_S_,(.L_x_1 - _Z9MatAddGPUPfS_S_)
        .other          _Z9MatAddGPUPfS_S_,@"STO_CUDA_ENTRY STV_DEFAULT"
_Z9MatAddGPUPfS_S_:
.text._Z9MatAddGPUPfS_S_:
[----:B------:R-:W-:Y:S01]  /*0000*/  LDC R1, c[0x0][0x37c] ;  /* 0x0000df00ff017b82 */ /* 0x000fe20000000800 */
[----:B------:R-:W0:Y:S07]  /*0010*/  S2R R2, SR_TID.X ;  /* 0x0000000000027919 */ /* 0x000e2e0000002100 */
[----:B------:R-:W1:Y:S01]  /*0020*/  LDC R0, c[0x0][0x364] ;  /* 0x0000d900ff007b82 */ /* 0x000e620000000800 */
[----:B------:R-:W1:Y:S07]  /*0030*/  S2R R3, SR_TID.Y ;  /* 0x0000000000037919 */ /* 0x000e6e0000002200 */
[----:B------:R-:W0:Y:S08]  /*0040*/  S2UR UR5, SR_CTAID.X ;  /* 0x00000000000579c3 */ /* 0x000e300000002500 */
[----:B------:R-:W0:Y:S08]  /*0050*/  LDC R7, c[0x0][0x360] ;  /* 0x0000d800ff077b82 */ /* 0x000e300000000800 */
[----:B------:R-:W1:Y:S01]  /*0060*/  S2UR UR4, SR_CTAID.Y ;  /* 0x00000000000479c3 */ /* 0x000e620000002600 */
[----:B0-----:R-:W-:-:S05]  /*0070*/  IMAD R7, R7, UR5, R2 ;  /* 0x0000000507077c24 */ /* 0x001fca000f8e0202 */
[----:B------:R-:W-:Y:S01]  /*0080*/  ISETP.GT.AND P0, PT, R7, 0x1fff, PT ;  /* 0x00001fff0700780c */ /* 0x000fe20003f04270 */
[----:B-1----:R-:W-:-:S05]  /*0090*/  IMAD R0, R0, UR4, R3 ;  /* 0x0000000400007c24 */ /* 0x002fca000f8e0203 */
[----:B------:R-:W-:-:S13]  /*00a0*/  ISETP.GT.U32.OR P0, PT, R0, 0x1fff, P0 ;  /* 0x00001fff0000780c */ /* 0x000fda0000704470 */
[----:B------:R-:W-:Y:S05]  /*00b0*/  @P0 EXIT ;  /* 0x000000000000094d */ /* 0x000fea0003800000 */
[----:B------:R-:W0:Y:S01]  /*00c0*/  LDC.64 R2, c[0x0][0x380] ;  /* 0x0000e000ff027b82 */ /* 0x000e220000000a00 */
[----:B------:R-:W1:Y:S01]  /*00d0*/  LDCU.64 UR4, c[0x0][0x358] ;  /* 0x00006b00ff0477ac */ /* 0x000e620008000a00 */
[----:B------:R-:W-:-:S06]  /*00e0*/  LEA R9, R0, R7, 0xd ;  /* 0x0000000700097211 */ /* 0x000fcc00078e68ff */
[----:B------:R-:W2:Y:S08]  /*00f0*/  LDC.64 R4, c[0x0][0x388] ;  /* 0x0000e200ff047b82 */ /* 0x000eb00000000a00 */
[----:B------:R-:W3:Y:S01]  /*0100*/  LDC.64 R6, c[0x0][0x390] ;  /* 0x0000e400ff067b82 */ /* 0x000ee20000000a00 */
[----:B0-----:R-:W-:-:S06]  /*0110*/  IMAD.WIDE R2, R9, 0x4, R2 ;  /* 0x0000000409027825 */ /* 0x001fcc00078e0202 */
[----:B-1----:R-:W4:Y:S01]  /*0120*/  LDG.E R2, desc[UR4][R2.64] ;  /* 0x0000000402027981 */ /* 0x002f22000c1e1900 */
[----:B--2---:R-:W-:-:S06]  /*0130*/  IMAD.WIDE R4, R9, 0x4, R4 ;  /* 0x0000000409047825 */ /* 0x004fcc00078e0204 */
[----:B------:R-:W4:Y:S01]  /*0140*/  LDG.E R5, desc[UR4][R4.64] ;  /* 0x0000000404057981 */ /* 0x000f22000c1e1900 */
[----:B---3--:R-:W-:-:S04]  /*0150*/  IMAD.WIDE R6, R9, 0x4, R6 ;  /* 0x0000000409067825 */ /* 0x008fc800078e0206 */
[----:B----4-:R-:W-:-:S05]  /*0160*/  FADD R9, R2, R5 ;  /* 0x0000000502097221 */ /* 0x010fca0000000000 */
[----:B------:R-:W-:Y:S01]  /*0170*/  STG.E desc[UR4][R6.64], R9 ;  /* 0x0000000906007986 */ /* 0x000fe2000c101904 */
[----:B------:R-:W-:Y:S05]  /*0180*/  EXIT ;  /* 0x000000000000794d */ /* 0x000fea0003800000 */
.L_x_0:
[----:B------:R-:W-:-:S00]  /*0190*/  BRA `(.L_x_0) ;  /* 0xfffffffc00fc7947 */ /* 0x000fc0000383ffff */
[----:B------:R-:W-:-:S00]  /*01a0*/  NOP ;  /* 0x0000000000007918 */ /* 0x000fc00000000000 */
        /* <DEDUP_REMOVED lines=13> */
.L_x_1:


//--------------------- .nv.shared.reserved.0     --------------------------
	.section	.nv.shared.reserved.0,"aw",@nobits
	.weak		__nv_reservedSMEM_offset_0_alias
	.size		__nv_reservedSMEM_offset_0_alias, 0, 64
	.other		__nv_reservedSMEM_offset_0_alias,@"STO_CUDA_RESERVED_SHARED STV_DEFAULT"
__nv_reservedSMEM_offset_0_alias:
	.zero		0
	.zero		64


//--------------------- .nv.constant0._Z9MatAddGPUPfS_S_ --------------------------
	.section	.nv.constant0._Z9MatAddGPUPfS_S_,"a",@progbits
	.sectionflags	@""
	.align	4
.nv.constant0._Z9MatAddGPUPfS_S_:
	.zero		920


//--------------------- SYMBOLS --------------------------

	.type		.nv.reservedSmem.offset0,@object
	.size		.nv.reservedSmem.offset0,0x4
